//
// Generated by NVIDIA NVVM Compiler
//
// Compiler Build ID: CL-36424714
// Cuda compilation tools, release 13.0, V13.0.88
// Based on NVVM 20.0.0
//

.version 9.0
.target sm_100
.address_size 64

	// .globl	_Z15elem_min_kernelPKdS0_Pdx

.visible .entry _Z15elem_min_kernelPKdS0_Pdx(
	.param .u64 .ptr .align 1 _Z15elem_min_kernelPKdS0_Pdx_param_0,
	.param .u64 .ptr .align 1 _Z15elem_min_kernelPKdS0_Pdx_param_1,
	.param .u64 .ptr .align 1 _Z15elem_min_kernelPKdS0_Pdx_param_2,
	.param .u64 _Z15elem_min_kernelPKdS0_Pdx_param_3
)
{
	.reg .pred 	%p<13>;
	.reg .b32 	%r<8>;
	.reg .b64 	%rd<66>;
	.reg .b64 	%fd<16>;

	ld.param.u64 	%rd29, [_Z15elem_min_kernelPKdS0_Pdx_param_0];
	ld.param.u64 	%rd30, [_Z15elem_min_kernelPKdS0_Pdx_param_1];
	ld.param.u64 	%rd31, [_Z15elem_min_kernelPKdS0_Pdx_param_2];
	ld.param.u64 	%rd28, [_Z15elem_min_kernelPKdS0_Pdx_param_3];
	cvta.to.global.u64 	%rd1, %rd31;
	cvta.to.global.u64 	%rd2, %rd30;
	cvta.to.global.u64 	%rd3, %rd29;
	mov.u32 	%r1, %ctaid.x;
	cvt.u64.u32 	%rd4, %r1;
	mov.u32 	%r2, %ntid.x;
	cvt.u64.u32 	%rd5, %r2;
	mul.wide.u32 	%rd32, %r1, %r2;
	mov.u32 	%r3, %tid.x;
	cvt.u64.u32 	%rd6, %r3;
	add.s64 	%rd64, %rd32, %rd6;
	mov.u32 	%r4, %nctaid.x;
	cvt.u64.u32 	%rd8, %r4;
	mul.wide.u32 	%rd9, %r4, %r2;
	setp.ge.s64 	%p1, %rd64, %rd28;
	@%p1 bra 	$L__BB0_10;
	add.s64 	%rd33, %rd8, %rd4;
	mad.lo.s64 	%rd34, %rd33, %rd5, %rd6;
	max.u64 	%rd35, %rd28, %rd34;
	setp.lt.u64 	%p2, %rd34, %rd28;
	selp.u64 	%rd10, 1, 0, %p2;
	add.s64 	%rd36, %rd34, %rd10;
	sub.s64 	%rd11, %rd35, %rd36;
	or.b64  	%rd37, %rd11, %rd9;
	and.b64  	%rd38, %rd37, -4294967296;
	setp.ne.s64 	%p3, %rd38, 0;
	@%p3 bra 	$L__BB0_3;
	cvt.u32.u64 	%r5, %rd9;
	cvt.u32.u64 	%r6, %rd11;
	div.u32 	%r7, %r6, %r5;
	cvt.u64.u32 	%rd60, %r7;
	bra.uni 	$L__BB0_4;
$L__BB0_3:
	div.u64 	%rd60, %rd11, %rd9;
$L__BB0_4:
	add.s64 	%rd15, %rd60, %rd10;
	and.b64  	%rd39, %rd15, 3;
	setp.eq.s64 	%p4, %rd39, 3;
	@%p4 bra 	$L__BB0_7;
	shl.b64 	%rd62, %rd64, 3;
	shl.b64 	%rd17, %rd9, 3;
	add.s64 	%rd40, %rd15, 1;
	and.b64  	%rd41, %rd40, 3;
	neg.s64 	%rd61, %rd41;
$L__BB0_6:
	.pragma "nounroll";
	add.s64 	%rd42, %rd3, %rd62;
	ld.global.f64 	%fd1, [%rd42];
	add.s64 	%rd43, %rd2, %rd62;
	ld.global.f64 	%fd2, [%rd43];
	setp.lt.f64 	%p5, %fd1, %fd2;
	selp.f64 	%fd3, %fd1, %fd2, %p5;
	add.s64 	%rd44, %rd1, %rd62;
	st.global.f64 	[%rd44], %fd3;
	add.s64 	%rd64, %rd64, %rd9;
	add.s64 	%rd62, %rd62, %rd17;
	add.s64 	%rd61, %rd61, 1;
	setp.ne.s64 	%p6, %rd61, 0;
	@%p6 bra 	$L__BB0_6;
$L__BB0_7:
	setp.lt.u64 	%p7, %rd15, 3;
	@%p7 bra 	$L__BB0_10;
	shl.b64 	%rd49, %rd9, 3;
	shl.b64 	%rd59, %rd9, 2;
$L__BB0_9:
	shl.b64 	%rd45, %rd64, 3;
	add.s64 	%rd46, %rd3, %rd45;
	ld.global.f64 	%fd4, [%rd46];
	add.s64 	%rd47, %rd2, %rd45;
	ld.global.f64 	%fd5, [%rd47];
	setp.lt.f64 	%p8, %fd4, %fd5;
	selp.f64 	%fd6, %fd4, %fd5, %p8;
	add.s64 	%rd48, %rd1, %rd45;
	st.global.f64 	[%rd48], %fd6;
	add.s64 	%rd50, %rd46, %rd49;
	ld.global.f64 	%fd7, [%rd50];
	add.s64 	%rd51, %rd47, %rd49;
	ld.global.f64 	%fd8, [%rd51];
	setp.lt.f64 	%p9, %fd7, %fd8;
	selp.f64 	%fd9, %fd7, %fd8, %p9;
	add.s64 	%rd52, %rd48, %rd49;
	st.global.f64 	[%rd52], %fd9;
	add.s64 	%rd53, %rd50, %rd49;
	ld.global.f64 	%fd10, [%rd53];
	add.s64 	%rd54, %rd51, %rd49;
	ld.global.f64 	%fd11, [%rd54];
	setp.lt.f64 	%p10, %fd10, %fd11;
	selp.f64 	%fd12, %fd10, %fd11, %p10;
	add.s64 	%rd55, %rd52, %rd49;
	st.global.f64 	[%rd55], %fd12;
	add.s64 	%rd56, %rd53, %rd49;
	ld.global.f64 	%fd13, [%rd56];
	add.s64 	%rd57, %rd54, %rd49;
	ld.global.f64 	%fd14, [%rd57];
	setp.lt.f64 	%p11, %fd13, %fd14;
	selp.f64 	%fd15, %fd13, %fd14, %p11;
	add.s64 	%rd58, %rd55, %rd49;
	st.global.f64 	[%rd58], %fd15;
	add.s64 	%rd64, %rd59, %rd64;
	setp.lt.s64 	%p12, %rd64, %rd28;
	@%p12 bra 	$L__BB0_9;
$L__BB0_10:
	ret;

}


// ===== COMPILED SASS (sm_100) =====

	.target	sm_100

	.elftype	@"ET_EXEC"


//--------------------- .note.nv.tkinfo           --------------------------
	.section	.note.nv.tkinfo,"",@"SHT_NOTE"
	.sectionflags	@"SHF_NOTE_NV_TKINFO"
	.tkinfo
        /*0018*/ 	.word	0x00000002
        /*0030*/ 	.string	""
        /*0030*/ 	.string	"ptxas"
        /*0030*/ 	.string	"Cuda compilation tools, release 13.0, V13.0.88"
        /*0030*/ 	.string	"Build cuda_13.0.r13.0/compiler.36424714_0"
        /*0030*/ 	.string	"-arch sm_100 -m 64 "



//--------------------- .note.nv.cuinfo           --------------------------
	.section	.note.nv.cuinfo,"",@"SHT_NOTE"
	.sectionflags	@"SHF_NOTE_NV_CUINFO"
        /*0018*/ 	.short	0x0002
        /*001a*/ 	.short	0x0064
        /*001c*/ 	.short	0x0082
	.zero		2


//--------------------- .nv.info                  --------------------------
	.section	.nv.info,"",@"SHT_CUDA_INFO"
	.align	4


	//----- nvinfo : EIATTR_REGCOUNT
	.align		4
        /*0000*/ 	.byte	0x04, 0x2f
        /*0002*/ 	.short	(.L_1 - .L_0)
	.align		4
.L_0:
        /*0004*/ 	.word	index@(_Z15elem_min_kernelPKdS0_Pdx)
        /*0008*/ 	.word	0x0000001e


	//----- nvinfo : EIATTR_FRAME_SIZE
	.align		4
.L_1:
        /*000c*/ 	.byte	0x04, 0x11
        /*000e*/ 	.short	(.L_3 - .L_2)
	.align		4
.L_2:
        /*0010*/ 	.word	index@($__internal_0_$__cuda_sm20_div_u64)
        /*0014*/ 	.word	0x00000000


	//----- nvinfo : EIATTR_FRAME_SIZE
	.align		4
.L_3:
        /*0018*/ 	.byte	0x04, 0x11
        /*001a*/ 	.short	(.L_5 - .L_4)
	.align		4
.L_4:
        /*001c*/ 	.word	index@(_Z15elem_min_kernelPKdS0_Pdx)
        /*0020*/ 	.word	0x00000000


	//----- nvinfo : EIATTR_MIN_STACK_SIZE
	.align		4
.L_5:
        /*0024*/ 	.byte	0x04, 0x12
        /*0026*/ 	.short	(.L_7 - .L_6)
	.align		4
.L_6:
        /*0028*/ 	.word	index@(_Z15elem_min_kernelPKdS0_Pdx)
        /*002c*/ 	.word	0x00000000
.L_7:


//--------------------- .nv.compat                --------------------------
	.section	.nv.compat,"",@"SHT_CUDA_COMPAT_INFO"
	.align	4
        /*0000*/ 	.byte	0x02, 0x09, 0x00, 0x00, 0x02, 0x02, 0x01, 0x00, 0x02, 0x05, 0x05, 0x00, 0x03, 0x07, 0x01, 0x01
        /*0010*/ 	.byte	0x02, 0x03, 0x00, 0x00, 0x02, 0x06, 0x01, 0x00, 0x04, 0x0b, 0x08, 0x00, 0x01, 0x00, 0x00, 0x00
        /*0020*/ 	.byte	0x00, 0x00, 0x00, 0x00


//--------------------- .nv.info._Z15elem_min_kernelPKdS0_Pdx --------------------------
	.section	.nv.info._Z15elem_min_kernelPKdS0_Pdx,"",@"SHT_CUDA_INFO"
	.sectionflags	@""
	.align	4


	//----- nvinfo : EIATTR_CUDA_API_VERSION
	.align		4
        /*0000*/ 	.byte	0x04, 0x37
        /*0002*/ 	.short	(.L_9 - .L_8)
.L_8:
        /*0004*/ 	.word	0x00000082


	//----- nvinfo : EIATTR_KPARAM_INFO
	.align		4
.L_9:
        /*0008*/ 	.byte	0x04, 0x17
        /*000a*/ 	.short	(.L_11 - .L_10)
.L_10:
        /*000c*/ 	.word	0x00000000
        /*0010*/ 	.short	0x0003
        /*0012*/ 	.short	0x0018
        /*0014*/ 	.byte	0x00, 0xf0, 0x21, 0x00


	//----- nvinfo : EIATTR_KPARAM_INFO
	.align		4
.L_11:
        /*0018*/ 	.byte	0x04, 0x17
        /*001a*/ 	.short	(.L_13 - .L_12)
.L_12:
        /*001c*/ 	.word	0x00000000
        /*0020*/ 	.short	0x0002
        /*0022*/ 	.short	0x0010
        /*0024*/ 	.byte	0x00, 0xf5, 0x21, 0x00


	//----- nvinfo : EIATTR_KPARAM_INFO
	.align		4
.L_13:
        /*0028*/ 	.byte	0x04, 0x17
        /*002a*/ 	.short	(.L_15 - .L_14)
.L_14:
        /*002c*/ 	.word	0x00000000
        /*0030*/ 	.short	0x0001
        /*0032*/ 	.short	0x0008
        /*0034*/ 	.byte	0x00, 0xf5, 0x21, 0x00


	//----- nvinfo : EIATTR_KPARAM_INFO
	.align		4
.L_15:
        /*0038*/ 	.byte	0x04, 0x17
        /*003a*/ 	.short	(.L_17 - .L_16)
.L_16:
        /*003c*/ 	.word	0x00000000
        /*0040*/ 	.short	0x0000
        /*0042*/ 	.short	0x0000
        /*0044*/ 	.byte	0x00, 0xf5, 0x21, 0x00


	//----- nvinfo : EIATTR_SPARSE_MMA_MASK
	.align		4
.L_17:
        /*0048*/ 	.byte	0x03, 0x50
        /*004a*/ 	.short	0x0000


	//----- nvinfo : EIATTR_MAXREG_COUNT
	.align		4
        /*004c*/ 	.byte	0x03, 0x1b
        /*004e*/ 	.short	0x00ff


	//----- nvinfo : EIATTR_MERCURY_ISA_VERSION
	.align		4
        /*0050*/ 	.byte	0x03, 0x5f
        /*0052*/ 	.short	0x0101


	//----- nvinfo : EIATTR_VRC_CTA_INIT_COUNT
	.align		4
        /*0054*/ 	.byte	0x02, 0x4a
	.zero		1
	.zero		1


	//----- nvinfo : EIATTR_EXIT_INSTR_OFFSETS
	.align		4
        /*0058*/ 	.byte	0x04, 0x1c
        /*005a*/ 	.short	(.L_19 - .L_18)


	//   ....[0]....
.L_18:
        /*005c*/ 	.word	0x000000a0


	//   ....[1]....
        /*0060*/ 	.word	0x00000620


	//   ....[2]....
        /*0064*/ 	.word	0x000009f0


	//----- nvinfo : EIATTR_CRS_STACK_SIZE
	.align		4
.L_19:
        /*0068*/ 	.byte	0x04, 0x1e
        /*006a*/ 	.short	(.L_21 - .L_20)
.L_20:
        /*006c*/ 	.word	0x00000000


	//----- nvinfo : EIATTR_CBANK_PARAM_SIZE
	.align		4
.L_21:
        /*0070*/ 	.byte	0x03, 0x19
        /*0072*/ 	.short	0x0020


	//----- nvinfo : EIATTR_PARAM_CBANK
	.align		4
        /*0074*/ 	.byte	0x04, 0x0a
        /*0076*/ 	.short	(.L_23 - .L_22)
	.align		4
.L_22:
        /*0078*/ 	.word	index@(.nv.constant0._Z15elem_min_kernelPKdS0_Pdx)
        /*007c*/ 	.short	0x0380
        /*007e*/ 	.short	0x0020


	//----- nvinfo : EIATTR_SW_WAR
	.align		4
.L_23:
        /*0080*/ 	.byte	0x04, 0x36
        /*0082*/ 	.short	(.L_25 - .L_24)
.L_24:
        /*0084*/ 	.word	0x00000008
.L_25:


//--------------------- .nv.callgraph             --------------------------
	.section	.nv.callgraph,"",@"SHT_CUDA_CALLGRAPH"
	.align	4
	.sectionentsize	8
	.align		4
        /*0000*/ 	.word	0x00000000
	.align		4
        /*0004*/ 	.word	0xffffffff
	.align		4
        /*0008*/ 	.word	0x00000000
	.align		4
        /*000c*/ 	.word	0xfffffffe
	.align		4
        /*0010*/ 	.word	0x00000000
	.align		4
        /*0014*/ 	.word	0xfffffffd
	.align		4
        /*0018*/ 	.word	0x00000000
	.align		4
        /*001c*/ 	.word	0xfffffffc


//--------------------- .text._Z15elem_min_kernelPKdS0_Pdx --------------------------
	.section	.text._Z15elem_min_kernelPKdS0_Pdx,"ax",@progbits
	.align	128
        .global         _Z15elem_min_kernelPKdS0_Pdx
        .type           _Z15elem_min_kernelPKdS0_Pdx,@function
        .size           _Z15elem_min_kernelPKdS0_Pdx,(.L_x_8 - _Z15elem_min_kernelPKdS0_Pdx)
        .other          _Z15elem_min_kernelPKdS0_Pdx,@"STO_CUDA_ENTRY STV_DEFAULT"
_Z15elem_min_kernelPKdS0_Pdx:
.text._Z15elem_min_kernelPKdS0_Pdx:
[----:B------:R-:W-:Y:S01]  /*0000*/  LDC R1, c[0x0][0x37c] ;  /* 0x0000df00ff017b82 */ /* 0x000fe20000000800 */
[----:B------:R-:W0:Y:S07]  /*0010*/  S2R R2, SR_TID.X ;  /* 0x0000000000027919 */ /* 0x000e2e0000002100 */
[----:B------:R-:W0:Y:S01]  /*0020*/  S2UR UR4, SR_CTAID.X ;  /* 0x00000000000479c3 */ /* 0x000e220000002500 */
[----:B------:R-:W1:Y:S01]  /*0030*/  LDCU.64 UR8, c[0x0][0x398] ;  /* 0x00007300ff0877ac */ /* 0x000e620008000a00 */
[----:B------:R-:W-:-:S06]  /*0040*/  IMAD.MOV.U32 R3, RZ, RZ, RZ ;  /* 0x000000ffff037224 */ /* 0x000fcc00078e00ff */
[----:B------:R-:W0:Y:S01]  /*0050*/  LDC R5, c[0x0][0x360] ;  /* 0x0000d800ff057b82 */ /* 0x000e220000000800 */
[----:B------:R-:W2:Y:S01]  /*0060*/  LDCU UR5, c[0x0][0x370] ;  /* 0x00006e00ff0577ac */ /* 0x000ea20008000800 */
[----:B0-----:R-:W-:-:S03]  /*0070*/  IMAD.WIDE.U32 R10, R5, UR4, R2 ;  /* 0x00000004050a7c25 */ /* 0x001fc6000f8e0002 */
[----:B-1----:R-:W-:-:S04]  /*0080*/  ISETP.GE.U32.AND P0, PT, R10, UR8, PT ;  /* 0x000000080a007c0c */ /* 0x002fc8000bf06070 */
[----:B------:R-:W-:-:S13]  /*0090*/  ISETP.GE.AND.EX P0, PT, R11, UR9, PT, P0 ;  /* 0x000000090b007c0c */ /* 0x000fda000bf06300 */
[----:B--2---:R-:W-:Y:S05]  /*00a0*/  @P0 EXIT ;  /* 0x000000000000094d */ /* 0x004fea0003800000 */
[----:B------:R-:W-:Y:S01]  /*00b0*/  UIADD3 UR4, UP0, UPT, UR4, UR5, URZ ;  /* 0x0000000504047290 */ /* 0x000fe2000ff1e0ff */
[----:B------:R-:W-:Y:S03]  /*00c0*/  BSSY.RECONVERGENT B0, `(.L_x_0) ;  /* 0x000002c000007945 */ /* 0x000fe60003800200 */
[----:B------:R-:W-:Y:S02]  /*00d0*/  UIADD3.X UR6, UPT, UPT, URZ, URZ, URZ, UP0, !UPT ;  /* 0x000000ffff067290 */ /* 0x000fe400087fe4ff */
[----:B------:R-:W-:-:S04]  /*00e0*/  IMAD.WIDE.U32 R2, R5, UR4, R2 ;  /* 0x0000000405027c25 */ /* 0x000fc8000f8e0002 */
[----:B------:R-:W-:Y:S01]  /*00f0*/  IMAD R7, R5, UR6, RZ ;  /* 0x0000000605077c24 */ /* 0x000fe2000f8e02ff */
[C---:B------:R-:W-:Y:S02]  /*0100*/  ISETP.GT.U32.AND P1, PT, R2.reuse, UR8, PT ;  /* 0x0000000802007c0c */ /* 0x040fe4000bf24070 */
[----:B------:R-:W-:Y:S01]  /*0110*/  ISETP.GE.U32.AND P0, PT, R2, UR8, PT ;  /* 0x0000000802007c0c */ /* 0x000fe2000bf06070 */
[----:B------:R-:W-:-:S05]  /*0120*/  IMAD.IADD R0, R3, 0x1, R7 ;  /* 0x0000000103007824 */ /* 0x000fca00078e0207 */
[C---:B------:R-:W-:Y:S02]  /*0130*/  ISETP.GT.U32.AND.EX P1, PT, R0.reuse, UR9, PT, P1 ;  /* 0x0000000900007c0c */ /* 0x040fe4000bf24110 */
[----:B------:R-:W-:Y:S02]  /*0140*/  ISETP.GE.U32.AND.EX P0, PT, R0, UR9, PT, P0 ;  /* 0x0000000900007c0c */ /* 0x000fe4000bf06100 */
[----:B------:R-:W-:Y:S02]  /*0150*/  SEL R7, R2, UR8, P1 ;  /* 0x0000000802077c07 */ /* 0x000fe40008800000 */
[----:B------:R-:W-:Y:S02]  /*0160*/  SEL R4, RZ, 0x1, P0 ;  /* 0x00000001ff047807 */ /* 0x000fe40000000000 */
[----:B------:R-:W-:Y:S02]  /*0170*/  SEL R9, R0, UR9, P1 ;  /* 0x0000000900097c07 */ /* 0x000fe40008800000 */
[----:B------:R-:W-:Y:S01]  /*0180*/  IADD3 R7, P0, P1, R7, -R2, -R4 ;  /* 0x8000000207077210 */ /* 0x000fe2000791e804 */
[----:B------:R-:W-:-:S03]  /*0190*/  IMAD.WIDE.U32 R2, R5, UR5, RZ ;  /* 0x0000000505027c25 */ /* 0x000fc6000f8e00ff */
[----:B------:R-:W-:Y:S01]  /*01a0*/  IADD3.X R9, PT, PT, R9, -0x1, ~R0, P0, P1 ;  /* 0xffffffff09097810 */ /* 0x000fe200007e2c00 */
[----:B------:R-:W-:-:S03]  /*01b0*/  IMAD.MOV.U32 R5, RZ, RZ, R11 ;  /* 0x000000ffff057224 */ /* 0x000fc600078e000b */
[----:B------:R-:W-:-:S04]  /*01c0*/  LOP3.LUT R0, R9, R3, RZ, 0xfc, !PT ;  /* 0x0000000309007212 */ /* 0x000fc800078efcff */
[----:B------:R-:W-:Y:S01]  /*01d0*/  ISETP.NE.U32.AND P0, PT, R0, RZ, PT ;  /* 0x000000ff0000720c */ /* 0x000fe20003f05070 */
[----:B------:R-:W-:-:S12]  /*01e0*/  IMAD.MOV.U32 R0, RZ, RZ, R10 ;  /* 0x000000ffff007224 */ /* 0x000fd800078e000a */
[----:B------:R-:W-:Y:S05]  /*01f0*/  @P0 BRA `(.L_x_1) ;  /* 0x0000000000500947 */ /* 0x000fea0003800000 */
[----:B------:R-:W0:Y:S01]  /*0200*/  I2F.U32.RP R6, R2 ;  /* 0x0000000200067306 */ /* 0x000e220000209000 */
[----:B------:R-:W-:Y:S01]  /*0210*/  IMAD.MOV R11, RZ, RZ, -R2 ;  /* 0x000000ffff0b7224 */ /* 0x000fe200078e0a02 */
[----:B------:R-:W-:-:S06]  /*0220*/  ISETP.NE.U32.AND P2, PT, R2, RZ, PT ;  /* 0x000000ff0200720c */ /* 0x000fcc0003f45070 */
[----:B0-----:R-:W0:Y:S02]  /*0230*/  MUFU.RCP R6, R6 ;  /* 0x0000000600067308 */ /* 0x001e240000001000 */
[----:B0-----:R-:W-:-:S06]  /*0240*/  VIADD R8, R6, 0xffffffe ;  /* 0x0ffffffe06087836 */ /* 0x001fcc0000000000 */
[----:B------:R0:W1:Y:S02]  /*0250*/  F2I.FTZ.U32.TRUNC.NTZ R9, R8 ;  /* 0x0000000800097305 */ /* 0x000064000021f000 */
[----:B0-----:R-:W-:Y:S02]  /*0260*/  IMAD.MOV.U32 R8, RZ, RZ, RZ ;  /* 0x000000ffff087224 */ /* 0x001fe400078e00ff */
[----:B-1----:R-:W-:-:S04]  /*0270*/  IMAD R11, R11, R9, RZ ;  /* 0x000000090b0b7224 */ /* 0x002fc800078e02ff */
[----:B------:R-:W-:-:S06]  /*0280*/  IMAD.HI.U32 R10, R9, R11, R8 ;  /* 0x0000000b090a7227 */ /* 0x000fcc00078e0008 */
[----:B------:R-:W-:-:S04]  /*0290*/  IMAD.HI.U32 R6, R10, R7, RZ ;  /* 0x000000070a067227 */ /* 0x000fc800078e00ff */
[----:B------:R-:W-:-:S04]  /*02a0*/  IMAD.MOV R9, RZ, RZ, -R6 ;  /* 0x000000ffff097224 */ /* 0x000fc800078e0a06 */
[----:B------:R-:W-:-:S05]  /*02b0*/  IMAD R7, R2, R9, R7 ;  /* 0x0000000902077224 */ /* 0x000fca00078e0207 */
[----:B------:R-:W-:-:S13]  /*02c0*/  ISETP.GE.U32.AND P0, PT, R7, R2, PT ;  /* 0x000000020700720c */ /* 0x000fda0003f06070 */
[----:B------:R-:W-:Y:S02]  /*02d0*/  @P0 IMAD.IADD R7, R7, 0x1, -R2 ;  /* 0x0000000107070824 */ /* 0x000fe400078e0a02 */
[----:B------:R-:W-:-:S03]  /*02e0*/  @P0 VIADD R6, R6, 0x1 ;  /* 0x0000000106060836 */ /* 0x000fc60000000000 */
[----:B------:R-:W-:Y:S01]  /*02f0*/  ISETP.GE.U32.AND P1, PT, R7, R2, PT ;  /* 0x000000020700720c */ /* 0x000fe20003f26070 */
[----:B------:R-:W-:-:S12]  /*0300*/  IMAD.MOV.U32 R7, RZ, RZ, RZ ;  /* 0x000000ffff077224 */ /* 0x000fd800078e00ff */
[----:B------:R-:W-:Y:S01]  /*0310*/  @P1 VIADD R6, R6, 0x1 ;  /* 0x0000000106061836 */ /* 0x000fe20000000000 */
[----:B------:R-:W-:Y:S01]  /*0320*/  @!P2 LOP3.LUT R6, RZ, R2, RZ, 0x33, !PT ;  /* 0x00000002ff06a212 */ /* 0x000fe200078e33ff */
[----:B------:R-:W-:Y:S06]  /*0330*/  BRA `(.L_x_2) ;  /* 0x0000000000107947 */ /* 0x000fec0003800000 */
.L_x_1:
[----:B------:R-:W-:-:S07]  /*0340*/  MOV R6, 0x360 ;  /* 0x0000036000067802 */ /* 0x000fce0000000f00 */
[----:B------:R-:W-:Y:S05]  /*0350*/  CALL.REL.NOINC `($__internal_0_$__cuda_sm20_div_u64) ;  /* 0x0000000400a87944 */ /* 0x000fea0003c00000 */
[----:B------:R-:W-:Y:S02]  /*0360*/  IMAD.MOV.U32 R6, RZ, RZ, R8 ;  /* 0x000000ffff067224 */ /* 0x000fe400078e0008 */
[----:B------:R-:W-:-:S07]  /*0370*/  IMAD.MOV.U32 R7, RZ, RZ, R9 ;  /* 0x000000ffff077224 */ /* 0x000fce00078e0009 */
.L_x_2:
[----:B------:R-:W-:Y:S05]  /*0380*/  BSYNC.RECONVERGENT B0 ;  /* 0x0000000000007941 */ /* 0x000fea0003800200 */
.L_x_0:
[----:B------:R-:W-:Y:S01]  /*0390*/  IADD3 R4, P0, PT, R6, R4, RZ ;  /* 0x0000000406047210 */ /* 0x000fe20007f1e0ff */
[----:B------:R-:W0:Y:S01]  /*03a0*/  LDCU.64 UR4, c[0x0][0x358] ;  /* 0x00006b00ff0477ac */ /* 0x000e220008000a00 */
[----:B------:R-:W-:Y:S02]  /*03b0*/  BSSY.RECONVERGENT B0, `(.L_x_3) ;  /* 0x0000026000007945 */ /* 0x000fe40003800200 */
[C---:B------:R-:W-:Y:S01]  /*03c0*/  LOP3.LUT R8, R4.reuse, 0x3, RZ, 0xc0, !PT ;  /* 0x0000000304087812 */ /* 0x040fe200078ec0ff */
[----:B------:R-:W-:Y:S01]  /*03d0*/  IMAD.X R6, RZ, RZ, R7, P0 ;  /* 0x000000ffff067224 */ /* 0x000fe200000e0607 */
[----:B------:R-:W-:Y:S01]  /*03e0*/  ISETP.GE.U32.AND P0, PT, R4, 0x3, PT ;  /* 0x000000030400780c */ /* 0x000fe20003f06070 */
[----:B------:R-:W1:Y:S01]  /*03f0*/  LDCU.64 UR6, c[0x0][0x390] ;  /* 0x00007200ff0677ac */ /* 0x000e620008000a00 */
[----:B------:R-:W-:Y:S02]  /*0400*/  ISETP.NE.U32.AND P1, PT, R8, 0x3, PT ;  /* 0x000000030800780c */ /* 0x000fe40003f25070 */
[----:B------:R-:W-:Y:S01]  /*0410*/  ISETP.GE.U32.AND.EX P0, PT, R6, RZ, PT, P0 ;  /* 0x000000ff0600720c */ /* 0x000fe20003f06100 */
[----:B------:R-:W2:Y:S01]  /*0420*/  LDCU.128 UR8, c[0x0][0x380] ;  /* 0x00007000ff0877ac */ /* 0x000ea20008000c00 */
[----:B------:R-:W-:-:S13]  /*0430*/  ISETP.NE.AND.EX P1, PT, RZ, RZ, PT, P1 ;  /* 0x000000ffff00720c */ /* 0x000fda0003f25310 */
[----:B01----:R-:W-:Y:S05]  /*0440*/  @!P1 BRA `(.L_x_4) ;  /* 0x0000000000709947 */ /* 0x003fea0003800000 */
[----:B------:R-:W-:Y:S01]  /*0450*/  VIADD R4, R4, 0x1 ;  /* 0x0000000104047836 */ /* 0x000fe20000000000 */
[C---:B------:R-:W-:Y:S01]  /*0460*/  SHF.L.U64.HI R16, R0.reuse, 0x3, R5 ;  /* 0x0000000300107819 */ /* 0x040fe20000010205 */
[----:B------:R-:W-:Y:S01]  /*0470*/  IMAD.SHL.U32 R15, R0, 0x8, RZ ;  /* 0x00000008000f7824 */ /* 0x000fe200078e00ff */
[----:B------:R-:W-:Y:S02]  /*0480*/  SHF.L.U64.HI R17, R2, 0x3, R3 ;  /* 0x0000000302117819 */ /* 0x000fe40000010203 */
[----:B------:R-:W-:-:S04]  /*0490*/  LOP3.LUT R4, R4, 0x3, RZ, 0xc0, !PT ;  /* 0x0000000304047812 */ /* 0x000fc800078ec0ff */
[----:B------:R-:W-:-:S05]  /*04a0*/  IADD3 R4, P1, PT, RZ, -R4, RZ ;  /* 0x80000004ff047210 */ /* 0x000fca0007f3e0ff */
[----:B------:R-:W-:-:S08]  /*04b0*/  IMAD.X R14, RZ, RZ, -0x1, P1 ;  /* 0xffffffffff0e7424 */ /* 0x000fd000008e06ff */
.L_x_5:
[C---:B--2---:R-:W-:Y:S02]  /*04c0*/  IADD3 R6, P1, PT, R15.reuse, UR8, RZ ;  /* 0x000000080f067c10 */ /* 0x044fe4000ff3e0ff */
[----:B------:R-:W-:Y:S02]  /*04d0*/  IADD3 R8, P2, PT, R15, UR10, RZ ;  /* 0x0000000a0f087c10 */ /* 0x000fe4000ff5e0ff */
[C---:B------:R-:W-:Y:S02]  /*04e0*/  IADD3.X R7, PT, PT, R16.reuse, UR9, RZ, P1, !PT ;  /* 0x0000000910077c10 */ /* 0x040fe40008ffe4ff */
[----:B------:R-:W-:-:S04]  /*04f0*/  IADD3.X R9, PT, PT, R16, UR11, RZ, P2, !PT ;  /* 0x0000000b10097c10 */ /* 0x000fc800097fe4ff */
[----:B------:R-:W2:Y:S04]  /*0500*/  LDG.E.64 R6, desc[UR4][R6.64] ;  /* 0x0000000406067981 */ /* 0x000ea8000c1e1b00 */
[----:B------:R-:W2:Y:S01]  /*0510*/  LDG.E.64 R8, desc[UR4][R8.64] ;  /* 0x0000000408087981 */ /* 0x000ea2000c1e1b00 */
[----:B------:R-:W-:Y:S02]  /*0520*/  IADD3 R12, P2, PT, R15, UR6, RZ ;  /* 0x000000060f0c7c10 */ /* 0x000fe4000ff5e0ff */
[----:B------:R-:W-:Y:S02]  /*0530*/  LEA R15, P3, R2, R15, 0x3 ;  /* 0x0000000f020f7211 */ /* 0x000fe400078618ff */
[----:B------:R-:W-:Y:S02]  /*0540*/  IADD3.X R13, PT, PT, R16, UR7, RZ, P2, !PT ;  /* 0x00000007100d7c10 */ /* 0x000fe400097fe4ff */
[----:B------:R-:W-:Y:S01]  /*0550*/  IADD3 R0, P2, PT, R2, R0, RZ ;  /* 0x0000000002007210 */ /* 0x000fe20007f5e0ff */
[----:B------:R-:W-:-:S04]  /*0560*/  IMAD.X R16, R16, 0x1, R17, P3 ;  /* 0x0000000110107824 */ /* 0x000fc800018e0611 */
[----:B------:R-:W-:Y:S01]  /*0570*/  IMAD.X R5, R3, 0x1, R5, P2 ;  /* 0x0000000103057824 */ /* 0x000fe200010e0605 */
[----:B--2---:R-:W-:-:S06]  /*0580*/  DSETP.GEU.AND P1, PT, R6, R8, PT ;  /* 0x000000080600722a */ /* 0x004fcc0003f2e000 */
[----:B------:R-:W-:Y:S02]  /*0590*/  FSEL R10, R6, R8, !P1 ;  /* 0x00000008060a7208 */ /* 0x000fe40004800000 */
[----:B------:R-:W-:Y:S02]  /*05a0*/  FSEL R11, R7, R9, !P1 ;  /* 0x00000009070b7208 */ /* 0x000fe40004800000 */
[----:B------:R-:W-:-:S03]  /*05b0*/  IADD3 R4, P1, PT, R4, 0x1, RZ ;  /* 0x0000000104047810 */ /* 0x000fc60007f3e0ff */
[----:B------:R0:W-:Y:S02]  /*05c0*/  STG.E.64 desc[UR4][R12.64], R10 ;  /* 0x0000000a0c007986 */ /* 0x0001e4000c101b04 */
[----:B------:R-:W-:Y:S01]  /*05d0*/  IMAD.X R14, RZ, RZ, R14, P1 ;  /* 0x000000ffff0e7224 */ /* 0x000fe200008e060e */
[----:B------:R-:W-:-:S04]  /*05e0*/  ISETP.NE.U32.AND P1, PT, R4, RZ, PT ;  /* 0x000000ff0400720c */ /* 0x000fc80003f25070 */
[----:B------:R-:W-:-:S13]  /*05f0*/  ISETP.NE.AND.EX P1, PT, R14, RZ, PT, P1 ;  /* 0x000000ff0e00720c */ /* 0x000fda0003f25310 */
[----:B0-----:R-:W-:Y:S05]  /*0600*/  @P1 BRA `(.L_x_5) ;  /* 0xfffffffc00ac1947 */ /* 0x001fea000383ffff */
.L_x_4:
[----:B--2---:R-:W-:Y:S05]  /*0610*/  BSYNC.RECONVERGENT B0 ;  /* 0x0000000000007941 */ /* 0x004fea0003800200 */
.L_x_3:
[----:B------:R-:W-:Y:S05]  /*0620*/  @!P0 EXIT ;  /* 0x000000000000894d */ /* 0x000fea0003800000 */
[C-C-:B------:R-:W-:Y:S01]  /*0630*/  SHF.L.U64.HI R9, R2.reuse, 0x3, R3.reuse ;  /* 0x0000000302097819 */ /* 0x140fe20000010203 */
[C---:B------:R-:W-:Y:S01]  /*0640*/  IMAD.SHL.U32 R11, R2.reuse, 0x8, RZ ;  /* 0x00000008020b7824 */ /* 0x040fe200078e00ff */
[----:B------:R-:W-:Y:S01]  /*0650*/  SHF.L.U64.HI R4, R2, 0x2, R3 ;  /* 0x0000000202047819 */ /* 0x000fe20000010203 */
[----:B------:R-:W0:Y:S01]  /*0660*/  LDCU.128 UR8, c[0x0][0x380] ;  /* 0x00007000ff0877ac */ /* 0x000e220008000c00 */
[----:B------:R-:W1:Y:S05]  /*0670*/  LDCU.128 UR12, c[0x0][0x390] ;  /* 0x00007200ff0c77ac */ /* 0x000e6a0008000c00 */
.L_x_6:
[C---:B------:R-:W-:Y:S01]  /*0680*/  IMAD.SHL.U32 R16, R0.reuse, 0x8, RZ ;  /* 0x0000000800107824 */ /* 0x040fe200078e00ff */
[----:B------:R-:W-:-:S04]  /*0690*/  SHF.L.U64.HI R7, R0, 0x3, R5 ;  /* 0x0000000300077819 */ /* 0x000fc80000010205 */
[C---:B0-----:R-:W-:Y:S02]  /*06a0*/  IADD3 R20, P0, PT, R16.reuse, UR8, RZ ;  /* 0x0000000810147c10 */ /* 0x041fe4000ff1e0ff */
[----:B------:R-:W-:Y:S02]  /*06b0*/  IADD3 R22, P1, PT, R16, UR10, RZ ;  /* 0x0000000a10167c10 */ /* 0x000fe4000ff3e0ff */
[C---:B------:R-:W-:Y:S02]  /*06c0*/  IADD3.X R21, PT, PT, R7.reuse, UR9, RZ, P0, !PT ;  /* 0x0000000907157c10 */ /* 0x040fe400087fe4ff */
[----:B------:R-:W-:-:S03]  /*06d0*/  IADD3.X R23, PT, PT, R7, UR11, RZ, P1, !PT ;  /* 0x0000000b07177c10 */ /* 0x000fc60008ffe4ff */
[----:B------:R-:W2:Y:S04]  /*06e0*/  LDG.E.64 R12, desc[UR4][R20.64] ;  /* 0x00000004140c7981 */ /* 0x000ea8000c1e1b00 */
[----:B------:R-:W2:Y:S01]  /*06f0*/  LDG.E.64 R14, desc[UR4][R22.64] ;  /* 0x00000004160e7981 */ /* 0x000ea2000c1e1b00 */
[----:B-1----:R-:W-:Y:S02]  /*0700*/  IADD3 R16, P1, PT, R16, UR12, RZ ;  /* 0x0000000c10107c10 */ /* 0x002fe4000ff3e0ff */
[-C--:B------:R-:W-:Y:S02]  /*0710*/  IADD3 R18, P2, PT, R20, R11.reuse, RZ ;  /* 0x0000000b14127210 */ /* 0x080fe40007f5e0ff */
[----:B------:R-:W-:Y:S02]  /*0720*/  IADD3 R6, P3, PT, R22, R11, RZ ;  /* 0x0000000b16067210 */ /* 0x000fe40007f7e0ff */
[----:B------:R-:W-:Y:S01]  /*0730*/  IADD3.X R17, PT, PT, R7, UR13, RZ, P1, !PT ;  /* 0x0000000d07117c10 */ /* 0x000fe20008ffe4ff */
[----:B------:R-:W-:-:S02]  /*0740*/  IMAD.X R19, R21, 0x1, R9, P2 ;  /* 0x0000000115137824 */ /* 0x000fc400010e0609 */
[----:B------:R-:W-:Y:S01]  /*0750*/  IMAD.X R7, R23, 0x1, R9, P3 ;  /* 0x0000000117077824 */ /* 0x000fe200018e0609 */
[----:B--2---:R-:W-:-:S06]  /*0760*/  DSETP.GEU.AND P0, PT, R12, R14, PT ;  /* 0x0000000e0c00722a */ /* 0x004fcc0003f0e000 */
[----:B------:R-:W-:Y:S02]  /*0770*/  FSEL R26, R12, R14, !P0 ;  /* 0x0000000e0c1a7208 */ /* 0x000fe40004000000 */
[----:B------:R-:W-:-:S05]  /*0780*/  FSEL R27, R13, R15, !P0 ;  /* 0x0000000f0d1b7208 */ /* 0x000fca0004000000 */
[----:B------:R0:W-:Y:S04]  /*0790*/  STG.E.64 desc[UR4][R16.64], R26 ;  /* 0x0000001a10007986 */ /* 0x0001e8000c101b04 */
[----:B------:R-:W2:Y:S04]  /*07a0*/  LDG.E.64 R22, desc[UR4][R18.64] ;  /* 0x0000000412167981 */ /* 0x000ea8000c1e1b00 */
[----:B------:R-:W2:Y:S01]  /*07b0*/  LDG.E.64 R24, desc[UR4][R6.64] ;  /* 0x0000000406187981 */ /* 0x000ea2000c1e1b00 */
[-C--:B------:R-:W-:Y:S02]  /*07c0*/  IADD3 R12, P1, PT, R16, R11.reuse, RZ ;  /* 0x0000000b100c7210 */ /* 0x080fe40007f3e0ff */
[----:B------:R-:W-:-:S02]  /*07d0*/  IADD3 R14, P2, PT, R18, R11, RZ ;  /* 0x0000000b120e7210 */ /* 0x000fc40007f5e0ff */
[----:B------:R-:W-:Y:S01]  /*07e0*/  IADD3 R20, P3, PT, R6, R11, RZ ;  /* 0x0000000b06147210 */ /* 0x000fe20007f7e0ff */
[--C-:B------:R-:W-:Y:S02]  /*07f0*/  IMAD.X R13, R17, 0x1, R9.reuse, P1 ;  /* 0x00000001110d7824 */ /* 0x100fe400008e0609 */
[--C-:B------:R-:W-:Y:S02]  /*0800*/  IMAD.X R15, R19, 0x1, R9.reuse, P2 ;  /* 0x00000001130f7824 */ /* 0x100fe400010e0609 */
[----:B------:R-:W-:Y:S01]  /*0810*/  IMAD.X R21, R7, 0x1, R9, P3 ;  /* 0x0000000107157824 */ /* 0x000fe200018e0609 */
[----:B--2---:R-:W-:-:S06]  /*0820*/  DSETP.GEU.AND P0, PT, R22, R24, PT ;  /* 0x000000181600722a */ /* 0x004fcc0003f0e000 */
[----:B------:R-:W-:Y:S02]  /*0830*/  FSEL R22, R22, R24, !P0 ;  /* 0x0000001816167208 */ /* 0x000fe40004000000 */
[----:B------:R-:W-:-:S05]  /*0840*/  FSEL R23, R23, R25, !P0 ;  /* 0x0000001917177208 */ /* 0x000fca0004000000 */
[----:B------:R1:W-:Y:S04]  /*0850*/  STG.E.64 desc[UR4][R12.64], R22 ;  /* 0x000000160c007986 */ /* 0x0003e8000c101b04 */
[----:B0-----:R-:W2:Y:S04]  /*0860*/  LDG.E.64 R16, desc[UR4][R14.64] ;  /* 0x000000040e107981 */ /* 0x001ea8000c1e1b00 */
        /* <DEDUP_REMOVED lines=11> */
[----:B-1----:R-:W3:Y:S04]  /*0920*/  LDG.E.64 R12, desc[UR4][R24.64] ;  /* 0x00000004180c7981 */ /* 0x002ee8000c1e1b00 */
[----:B------:R-:W3:Y:S01]  /*0930*/  LDG.E.64 R14, desc[UR4][R26.64] ;  /* 0x000000041a0e7981 */ /* 0x000ee2000c1e1b00 */
[----:B------:R-:W-:-:S05]  /*0940*/  IADD3 R18, P1, PT, R6, R11, RZ ;  /* 0x0000000b06127210 */ /* 0x000fca0007f3e0ff */
[----:B------:R-:W-:Y:S01]  /*0950*/  IMAD.X R19, R7, 0x1, R9, P1 ;  /* 0x0000000107137824 */ /* 0x000fe200008e0609 */
[----:B---3--:R-:W-:-:S06]  /*0960*/  DSETP.GEU.AND P0, PT, R12, R14, PT ;  /* 0x0000000e0c00722a */ /* 0x008fcc0003f0e000 */
[----:B------:R-:W-:Y:S02]  /*0970*/  FSEL R12, R12, R14, !P0 ;  /* 0x0000000e0c0c7208 */ /* 0x000fe40004000000 */
[----:B------:R-:W-:Y:S02]  /*0980*/  FSEL R13, R13, R15, !P0 ;  /* 0x0000000f0d0d7208 */ /* 0x000fe40004000000 */
[----:B------:R-:W-:-:S03]  /*0990*/  LEA R0, P0, R2, R0, 0x2 ;  /* 0x0000000002007211 */ /* 0x000fc600078010ff */
[----:B------:R2:W-:Y:S02]  /*09a0*/  STG.E.64 desc[UR4][R18.64], R12 ;  /* 0x0000000c12007986 */ /* 0x0005e4000c101b04 */
[----:B------:R-:W-:Y:S01]  /*09b0*/  IMAD.X R5, R5, 0x1, R4, P0 ;  /* 0x0000000105057824 */ /* 0x000fe200000e0604 */
[----:B------:R-:W-:-:S04]  /*09c0*/  ISETP.GE.U32.AND P0, PT, R0, UR14, PT ;  /* 0x0000000e00007c0c */ /* 0x000fc8000bf06070 */
[----:B------:R-:W-:-:S13]  /*09d0*/  ISETP.GE.AND.EX P0, PT, R5, UR15, PT, P0 ;  /* 0x0000000f05007c0c */ /* 0x000fda000bf06300 */
[----:B--2---:R-:W-:Y:S05]  /*09e0*/  @!P0 BRA `(.L_x_6) ;  /* 0xfffffffc00248947 */ /* 0x004fea000383ffff */
[----:B------:R-:W-:Y:S05]  /*09f0*/  EXIT ;  /* 0x000000000000794d */ /* 0x000fea0003800000 */
        .weak           $__internal_0_$__cuda_sm20_div_u64
        .type           $__internal_0_$__cuda_sm20_div_u64,@function
        .size           $__internal_0_$__cuda_sm20_div_u64,(.L_x_8 - $__internal_0_$__cuda_sm20_div_u64)
$__internal_0_$__cuda_sm20_div_u64:
[----:B------:R-:W0:Y:S08]  /*0a00*/  I2F.U64.RP R8, R2 ;  /* 0x0000000200087312 */ /* 0x000e300000309000 */
[----:B0-----:R-:W0:Y:S02]  /*0a10*/  MUFU.RCP R8, R8 ;  /* 0x0000000800087308 */ /* 0x001e240000001000 */
[----:B0-----:R-:W-:-:S06]  /*0a20*/  VIADD R10, R8, 0x1ffffffe ;  /* 0x1ffffffe080a7836 */ /* 0x001fcc0000000000 */
[----:B------:R-:W0:Y:S02]  /*0a30*/  F2I.U64.TRUNC R10, R10 ;  /* 0x0000000a000a7311 */ /* 0x000e24000020d800 */
[----:B0-----:R-:W-:-:S04]  /*0a40*/  IMAD.WIDE.U32 R12, R10, R2, RZ ;  /* 0x000000020a0c7225 */ /* 0x001fc800078e00ff */
[----:B------:R-:W-:Y:S01]  /*0a50*/  IMAD R13, R10, R3, R13 ;  /* 0x000000030a0d7224 */ /* 0x000fe200078e020d */
[----:B------:R-:W-:-:S03]  /*0a60*/  IADD3 R15, P0, PT, RZ, -R12, RZ ;  /* 0x8000000cff0f7210 */ /* 0x000fc60007f1e0ff */
[----:B------:R-:W-:Y:S02]  /*0a70*/  IMAD R13, R11, R2, R13 ;  /* 0x000000020b0d7224 */ /* 0x000fe400078e020d */
[----:B------:R-:W-:-:S04]  /*0a80*/  IMAD.HI.U32 R12, R10, R15, RZ ;  /* 0x0000000f0a0c7227 */ /* 0x000fc800078e00ff */
[----:B------:R-:W-:Y:S02]  /*0a90*/  IMAD.X R17, RZ, RZ, ~R13, P0 ;  /* 0x000000ffff117224 */ /* 0x000fe400000e0e0d */
[----:B------:R-:W-:Y:S02]  /*0aa0*/  IMAD.MOV.U32 R13, RZ, RZ, R10 ;  /* 0x000000ffff0d7224 */ /* 0x000fe400078e000a */
[-C--:B------:R-:W-:Y:S02]  /*0ab0*/  IMAD R19, R11, R17.reuse, RZ ;  /* 0x000000110b137224 */ /* 0x080fe400078e02ff */
[----:B------:R-:W-:-:S04]  /*0ac0*/  IMAD.WIDE.U32 R12, P0, R10, R17, R12 ;  /* 0x000000110a0c7225 */ /* 0x000fc8000780000c */
[----:B------:R-:W-:-:S04]  /*0ad0*/  IMAD.HI.U32 R17, R11, R17, RZ ;  /* 0x000000110b117227 */ /* 0x000fc800078e00ff */
[----:B------:R-:W-:-:S04]  /*0ae0*/  IMAD.HI.U32 R12, P1, R11, R15, R12 ;  /* 0x0000000f0b0c7227 */ /* 0x000fc8000782000c */
[----:B------:R-:W-:Y:S01]  /*0af0*/  IMAD.X R8, R17, 0x1, R11, P0 ;  /* 0x0000000111087824 */ /* 0x000fe200000e060b */
[----:B------:R-:W-:-:S04]  /*0b00*/  IADD3 R13, P2, PT, R19, R12, RZ ;  /* 0x0000000c130d7210 */ /* 0x000fc80007f5e0ff */
[----:B------:R-:W-:Y:S01]  /*0b10*/  IADD3.X R15, PT, PT, RZ, RZ, R8, P2, P1 ;  /* 0x000000ffff0f7210 */ /* 0x000fe200017e2408 */
[----:B------:R-:W-:-:S04]  /*0b20*/  IMAD.WIDE.U32 R10, R13, R2, RZ ;  /* 0x000000020d0a7225 */ /* 0x000fc800078e00ff */
[----:B------:R-:W-:Y:S01]  /*0b30*/  IMAD R8, R13, R3, R11 ;  /* 0x000000030d087224 */ /* 0x000fe200078e020b */
[----:B------:R-:W-:-:S03]  /*0b40*/  IADD3 R11, P0, PT, RZ, -R10, RZ ;  /* 0x8000000aff0b7210 */ /* 0x000fc60007f1e0ff */
[----:B------:R-:W-:Y:S02]  /*0b50*/  IMAD R8, R15, R2, R8 ;  /* 0x000000020f087224 */ /* 0x000fe400078e0208 */
[----:B------:R-:W-:-:S04]  /*0b60*/  IMAD.HI.U32 R12, R13, R11, RZ ;  /* 0x0000000b0d0c7227 */ /* 0x000fc800078e00ff */
[----:B------:R-:W-:-:S04]  /*0b70*/  IMAD.X R10, RZ, RZ, ~R8, P0 ;  /* 0x000000ffff0a7224 */ /* 0x000fc800000e0e08 */
[----:B------:R-:W-:-:S04]  /*0b80*/  IMAD.WIDE.U32 R12, P0, R13, R10, R12 ;  /* 0x0000000a0d0c7225 */ /* 0x000fc8000780000c */
[C---:B------:R-:W-:Y:S02]  /*0b90*/  IMAD R17, R15.reuse, R10, RZ ;  /* 0x0000000a0f117224 */ /* 0x040fe400078e02ff */
[----:B------:R-:W-:-:S04]  /*0ba0*/  IMAD.HI.U32 R8, P1, R15, R11, R12 ;  /* 0x0000000b0f087227 */ /* 0x000fc8000782000c */
[----:B------:R-:W-:Y:S01]  /*0bb0*/  IMAD.HI.U32 R10, R15, R10, RZ ;  /* 0x0000000a0f0a7227 */ /* 0x000fe200078e00ff */
[----:B------:R-:W-:-:S03]  /*0bc0*/  IADD3 R8, P2, PT, R17, R8, RZ ;  /* 0x0000000811087210 */ /* 0x000fc60007f5e0ff */
[----:B------:R-:W-:Y:S02]  /*0bd0*/  IMAD.X R15, R10, 0x1, R15, P0 ;  /* 0x000000010a0f7824 */ /* 0x000fe400000e060f */
[----:B------:R-:W-:-:S03]  /*0be0*/  IMAD.HI.U32 R10, R8, R7, RZ ;  /* 0x00000007080a7227 */ /* 0x000fc600078e00ff */
[----:B------:R-:W-:Y:S01]  /*0bf0*/  IADD3.X R12, PT, PT, RZ, RZ, R15, P2, P1 ;  /* 0x000000ffff0c7210 */ /* 0x000fe200017e240f */
[----:B------:R-:W-:Y:S02]  /*0c00*/  IMAD.MOV.U32 R11, RZ, RZ, RZ ;  /* 0x000000ffff0b7224 */ /* 0x000fe400078e00ff */
[----:B------:R-:W-:-:S04]  /*0c10*/  IMAD.WIDE.U32 R10, R8, R9, R10 ;  /* 0x00000009080a7225 */ /* 0x000fc800078e000a */
[C---:B------:R-:W-:Y:S02]  /*0c20*/  IMAD R13, R12.reuse, R9, RZ ;  /* 0x000000090c0d7224 */ /* 0x040fe400078e02ff */
[----:B------:R-:W-:-:S04]  /*0c30*/  IMAD.HI.U32 R10, P0, R12, R7, R10 ;  /* 0x000000070c0a7227 */ /* 0x000fc8000780000a */
[----:B------:R-:W-:Y:S01]  /*0c40*/  IMAD.HI.U32 R8, R12, R9, RZ ;  /* 0x000000090c087227 */ /* 0x000fe200078e00ff */
[----:B------:R-:W-:-:S03]  /*0c50*/  IADD3 R13, P1, PT, R13, R10, RZ ;  /* 0x0000000a0d0d7210 */ /* 0x000fc60007f3e0ff */
[----:B------:R-:W-:Y:S02]  /*0c60*/  IMAD.X R8, RZ, RZ, R8, P0 ;  /* 0x000000ffff087224 */ /* 0x000fe400000e0608 */
[----:B------:R-:W-:-:S04]  /*0c70*/  IMAD.WIDE.U32 R10, R13, R2, RZ ;  /* 0x000000020d0a7225 */ /* 0x000fc800078e00ff */
[----:B------:R-:W-:Y:S02]  /*0c80*/  IMAD.X R15, RZ, RZ, R8, P1 ;  /* 0x000000ffff0f7224 */ /* 0x000fe400008e0608 */
[----:B------:R-:W-:Y:S01]  /*0c90*/  IMAD R8, R13, R3, R11 ;  /* 0x000000030d087224 */ /* 0x000fe200078e020b */
[----:B------:R-:W-:-:S03]  /*0ca0*/  IADD3 R11, P1, PT, -R10, R7, RZ ;  /* 0x000000070a0b7210 */ /* 0x000fc60007f3e1ff */
[-C--:B------:R-:W-:Y:S01]  /*0cb0*/  IMAD R8, R15, R2.reuse, R8 ;  /* 0x000000020f087224 */ /* 0x080fe200078e0208 */
[----:B------:R-:W-:-:S03]  /*0cc0*/  ISETP.GE.U32.AND P0, PT, R11, R2, PT ;  /* 0x000000020b00720c */ /* 0x000fc60003f06070 */
[----:B------:R-:W-:Y:S01]  /*0cd0*/  IMAD.X R17, R9, 0x1, ~R8, P1 ;  /* 0x0000000109117824 */ /* 0x000fe200008e0e08 */
[C---:B------:R-:W-:Y:S02]  /*0ce0*/  IADD3 R7, P1, PT, -R2.reuse, R11, RZ ;  /* 0x0000000b02077210 */ /* 0x040fe40007f3e1ff */
[----:B------:R-:W-:Y:S02]  /*0cf0*/  IADD3 R8, P2, PT, R13, 0x1, RZ ;  /* 0x000000010d087810 */ /* 0x000fe40007f5e0ff */
[C---:B------:R-:W-:Y:S01]  /*0d00*/  ISETP.GE.U32.AND.EX P0, PT, R17.reuse, R3, PT, P0 ;  /* 0x000000031100720c */ /* 0x040fe20003f06100 */
[----:B------:R-:W-:Y:S01]  /*0d10*/  IMAD.X R9, R17, 0x1, ~R3, P1 ;  /* 0x0000000111097824 */ /* 0x000fe200008e0e03 */
[----:B------:R-:W-:Y:S01]  /*0d20*/  ISETP.NE.U32.AND P1, PT, R2, RZ, PT ;  /* 0x000000ff0200720c */ /* 0x000fe20003f25070 */
[----:B------:R-:W-:Y:S01]  /*0d30*/  IMAD.X R10, RZ, RZ, R15, P2 ;  /* 0x000000ffff0a7224 */ /* 0x000fe200010e060f */
[----:B------:R-:W-:Y:S02]  /*0d40*/  SEL R7, R7, R11, P0 ;  /* 0x0000000b07077207 */ /* 0x000fe40000000000 */
[----:B------:R-:W-:-:S02]  /*0d50*/  SEL R13, R8, R13, P0 ;  /* 0x0000000d080d7207 */ /* 0x000fc40000000000 */
[----:B------:R-:W-:Y:S02]  /*0d60*/  SEL R9, R9, R17, P0 ;  /* 0x0000001109097207 */ /* 0x000fe40000000000 */
[----:B------:R-:W-:Y:S02]  /*0d70*/  SEL R10, R10, R15, P0 ;  /* 0x0000000f0a0a7207 */ /* 0x000fe40000000000 */
[----:B------:R-:W-:Y:S01]  /*0d80*/  ISETP.GE.U32.AND P0, PT, R7, R2, PT ;  /* 0x000000020700720c */ /* 0x000fe20003f06070 */
[----:B------:R-:W-:Y:S01]  /*0d90*/  IMAD.MOV.U32 R7, RZ, RZ, 0x0 ;  /* 0x00000000ff077424 */ /* 0x000fe200078e00ff */
[----:B------:R-:W-:Y:S02]  /*0da0*/  IADD3 R8, P2, PT, R13, 0x1, RZ ;  /* 0x000000010d087810 */ /* 0x000fe40007f5e0ff */
[----:B------:R-:W-:Y:S02]  /*0db0*/  ISETP.GE.U32.AND.EX P0, PT, R9, R3, PT, P0 ;  /* 0x000000030900720c */ /* 0x000fe40003f06100 */
[----:B------:R-:W-:Y:S01]  /*0dc0*/  ISETP.NE.AND.EX P1, PT, R3, RZ, PT, P1 ;  /* 0x000000ff0300720c */ /* 0x000fe20003f25310 */
[----:B------:R-:W-:Y:S01]  /*0dd0*/  IMAD.X R9, RZ, RZ, R10, P2 ;  /* 0x000000ffff097224 */ /* 0x000fe200010e060a */
[----:B------:R-:W-:-:S04]  /*0de0*/  SEL R8, R8, R13, P0 ;  /* 0x0000000d08087207 */ /* 0x000fc80000000000 */
[----:B------:R-:W-:Y:S02]  /*0df0*/  SEL R9, R9, R10, P0 ;  /* 0x0000000a09097207 */ /* 0x000fe40000000000 */
[----:B------:R-:W-:Y:S02]  /*0e00*/  SEL R8, R8, 0xffffffff, P1 ;  /* 0xffffffff08087807 */ /* 0x000fe40000800000 */
[----:B------:R-:W-:Y:S01]  /*0e10*/  SEL R9, R9, 0xffffffff, P1 ;  /* 0xffffffff09097807 */ /* 0x000fe20000800000 */
[----:B------:R-:W-:Y:S06]  /*0e20*/  RET.REL.NODEC R6 `(_Z15elem_min_kernelPKdS0_Pdx) ;  /* 0xfffffff006747950 */ /* 0x000fec0003c3ffff */
.L_x_7:
[----:B------:R-:W-:-:S00]  /*0e30*/  BRA `(.L_x_7) ;  /* 0xfffffffc00fc7947 */ /* 0x000fc0000383ffff */
[----:B------:R-:W-:-:S00]  /*0e40*/  NOP ;  /* 0x0000000000007918 */ /* 0x000fc00000000000 */
        /* <DEDUP_REMOVED lines=11> */
.L_x_8:


//--------------------- .nv.shared.reserved.0     --------------------------
	.section	.nv.shared.reserved.0,"aw",@nobits
	.weak		__nv_reservedSMEM_offset_0_alias
	.size		__nv_reservedSMEM_offset_0_alias, 0, 64
	.other		__nv_reservedSMEM_offset_0_alias,@"STO_CUDA_RESERVED_SHARED STV_DEFAULT"
__nv_reservedSMEM_offset_0_alias:
	.zero		0
	.zero		64


//--------------------- .nv.constant0._Z15elem_min_kernelPKdS0_Pdx --------------------------
	.section	.nv.constant0._Z15elem_min_kernelPKdS0_Pdx,"a",@progbits
	.sectionflags	@""
	.align	4
.nv.constant0._Z15elem_min_kernelPKdS0_Pdx:
	.zero		928


//--------------------- SYMBOLS --------------------------

	.type		.nv.reservedSmem.offset0,@object
	.size		.nv.reservedSmem.offset0,0x4
